//
// Generated by NVIDIA NVVM Compiler
//
// Compiler Build ID: CL-36424714
// Cuda compilation tools, release 13.0, V13.0.88
// Based on NVVM 20.0.0
//

.version 9.0
.target sm_100
.address_size 64

	// .globl	_Z14sigmoid_doubleiiPdiS_

.visible .entry _Z14sigmoid_doubleiiPdiS_(
	.param .u32 _Z14sigmoid_doubleiiPdiS__param_0,
	.param .u32 _Z14sigmoid_doubleiiPdiS__param_1,
	.param .u64 .ptr .align 1 _Z14sigmoid_doubleiiPdiS__param_2,
	.param .u32 _Z14sigmoid_doubleiiPdiS__param_3,
	.param .u64 .ptr .align 1 _Z14sigmoid_doubleiiPdiS__param_4
)
{
	.reg .pred 	%p<8>;
	.reg .b32 	%r<29>;
	.reg .b32 	%f<3>;
	.reg .b64 	%rd<9>;
	.reg .b64 	%fd<30>;

	ld.param.u32 	%r9, [_Z14sigmoid_doubleiiPdiS__param_0];
	ld.param.u32 	%r10, [_Z14sigmoid_doubleiiPdiS__param_1];
	ld.param.u64 	%rd3, [_Z14sigmoid_doubleiiPdiS__param_2];
	ld.param.u32 	%r11, [_Z14sigmoid_doubleiiPdiS__param_3];
	ld.param.u64 	%rd4, [_Z14sigmoid_doubleiiPdiS__param_4];
	mov.u32 	%r12, %ctaid.x;
	mov.u32 	%r1, %ntid.x;
	mov.u32 	%r13, %tid.x;
	mad.lo.s32 	%r28, %r12, %r1, %r13;
	setp.ge.s32 	%p1, %r28, %r9;
	@%p1 bra 	$L__BB0_9;
	mov.u32 	%r14, %nctaid.x;
	mul.lo.s32 	%r3, %r1, %r14;
	cvta.to.global.u64 	%rd1, %rd3;
	cvta.to.global.u64 	%rd2, %rd4;
$L__BB0_2:
	setp.lt.s32 	%p2, %r28, %r10;
	@%p2 bra 	$L__BB0_8;
	rem.s32 	%r15, %r28, %r11;
	setp.ne.s32 	%p3, %r15, 0;
	@%p3 bra 	$L__BB0_8;
	mul.wide.s32 	%rd5, %r28, 8;
	add.s64 	%rd6, %rd1, %rd5;
	ld.global.f64 	%fd1, [%rd6];
	neg.f64 	%fd6, %fd1;
	fma.rn.f64 	%fd7, %fd1, 0dBFF71547652B82FE, 0d4338000000000000;
	{
	.reg .b32 %temp; 
	mov.b64 	{%r5, %temp}, %fd7;
	}
	mov.f64 	%fd8, 0dC338000000000000;
	add.rn.f64 	%fd9, %fd7, %fd8;
	fma.rn.f64 	%fd10, %fd9, 0dBFE62E42FEFA39EF, %fd6;
	fma.rn.f64 	%fd11, %fd9, 0dBC7ABC9E3B39803F, %fd10;
	fma.rn.f64 	%fd12, %fd11, 0d3E5ADE1569CE2BDF, 0d3E928AF3FCA213EA;
	fma.rn.f64 	%fd13, %fd12, %fd11, 0d3EC71DEE62401315;
	fma.rn.f64 	%fd14, %fd13, %fd11, 0d3EFA01997C89EB71;
	fma.rn.f64 	%fd15, %fd14, %fd11, 0d3F2A01A014761F65;
	fma.rn.f64 	%fd16, %fd15, %fd11, 0d3F56C16C1852B7AF;
	fma.rn.f64 	%fd17, %fd16, %fd11, 0d3F81111111122322;
	fma.rn.f64 	%fd18, %fd17, %fd11, 0d3FA55555555502A1;
	fma.rn.f64 	%fd19, %fd18, %fd11, 0d3FC5555555555511;
	fma.rn.f64 	%fd20, %fd19, %fd11, 0d3FE000000000000B;
	fma.rn.f64 	%fd21, %fd20, %fd11, 0d3FF0000000000000;
	fma.rn.f64 	%fd22, %fd21, %fd11, 0d3FF0000000000000;
	{
	.reg .b32 %temp; 
	mov.b64 	{%r6, %temp}, %fd22;
	}
	{
	.reg .b32 %temp; 
	mov.b64 	{%temp, %r7}, %fd22;
	}
	shl.b32 	%r16, %r5, 20;
	add.s32 	%r17, %r16, %r7;
	mov.b64 	%fd29, {%r6, %r17};
	{
	.reg .b32 %temp; 
	mov.b64 	{%temp, %r18}, %fd6;
	}
	mov.b32 	%f2, %r18;
	abs.f32 	%f1, %f2;
	setp.lt.f32 	%p4, %f1, 0f4086232B;
	@%p4 bra 	$L__BB0_7;
	setp.gt.f64 	%p5, %fd1, 0d0000000000000000;
	mov.f64 	%fd23, 0d7FF0000000000000;
	sub.f64 	%fd24, %fd23, %fd1;
	selp.f64 	%fd29, 0d0000000000000000, %fd24, %p5;
	setp.geu.f32 	%p6, %f1, 0f40874800;
	@%p6 bra 	$L__BB0_7;
	shr.u32 	%r19, %r5, 31;
	add.s32 	%r20, %r5, %r19;
	shr.s32 	%r21, %r20, 1;
	shl.b32 	%r22, %r21, 20;
	add.s32 	%r23, %r7, %r22;
	mov.b64 	%fd25, {%r6, %r23};
	sub.s32 	%r24, %r5, %r21;
	shl.b32 	%r25, %r24, 20;
	add.s32 	%r26, %r25, 1072693248;
	mov.b32 	%r27, 0;
	mov.b64 	%fd26, {%r27, %r26};
	mul.f64 	%fd29, %fd26, %fd25;
$L__BB0_7:
	add.f64 	%fd27, %fd29, 0d3FF0000000000000;
	rcp.rn.f64 	%fd28, %fd27;
	add.s64 	%rd8, %rd2, %rd5;
	st.global.f64 	[%rd8], %fd28;
$L__BB0_8:
	add.s32 	%r28, %r28, %r3;
	setp.lt.s32 	%p7, %r28, %r9;
	@%p7 bra 	$L__BB0_2;
$L__BB0_9:
	ret;

}


// ===== COMPILED SASS (sm_100) =====

	.target	sm_100

	.elftype	@"ET_EXEC"


//--------------------- .note.nv.tkinfo           --------------------------
	.section	.note.nv.tkinfo,"",@"SHT_NOTE"
	.sectionflags	@"SHF_NOTE_NV_TKINFO"
	.tkinfo
        /*0018*/ 	.word	0x00000002
        /*0030*/ 	.string	""
        /*0030*/ 	.string	"ptxas"
        /*0030*/ 	.string	"Cuda compilation tools, release 13.0, V13.0.88"
        /*0030*/ 	.string	"Build cuda_13.0.r13.0/compiler.36424714_0"
        /*0030*/ 	.string	"-arch sm_100 -m 64 "



//--------------------- .note.nv.cuinfo           --------------------------
	.section	.note.nv.cuinfo,"",@"SHT_NOTE"
	.sectionflags	@"SHF_NOTE_NV_CUINFO"
        /*0018*/ 	.short	0x0002
        /*001a*/ 	.short	0x0064
        /*001c*/ 	.short	0x0082
	.zero		2


//--------------------- .nv.info                  --------------------------
	.section	.nv.info,"",@"SHT_CUDA_INFO"
	.align	4


	//----- nvinfo : EIATTR_REGCOUNT
	.align		4
        /*0000*/ 	.byte	0x04, 0x2f
        /*0002*/ 	.short	(.L_1 - .L_0)
	.align		4
.L_0:
        /*0004*/ 	.word	index@(_Z14sigmoid_doubleiiPdiS_)
        /*0008*/ 	.word	0x00000016


	//----- nvinfo : EIATTR_FRAME_SIZE
	.align		4
.L_1:
        /*000c*/ 	.byte	0x04, 0x11
        /*000e*/ 	.short	(.L_3 - .L_2)
	.align		4
.L_2:
        /*0010*/ 	.word	index@($__internal_0_$__cuda_sm20_dblrcp_rn_slowpath_v3)
        /*0014*/ 	.word	0x00000000


	//----- nvinfo : EIATTR_FRAME_SIZE
	.align		4
.L_3:
        /*0018*/ 	.byte	0x04, 0x11
        /*001a*/ 	.short	(.L_5 - .L_4)
	.align		4
.L_4:
        /*001c*/ 	.word	index@(_Z14sigmoid_doubleiiPdiS_)
        /*0020*/ 	.word	0x00000000


	//----- nvinfo : EIATTR_MIN_STACK_SIZE
	.align		4
.L_5:
        /*0024*/ 	.byte	0x04, 0x12
        /*0026*/ 	.short	(.L_7 - .L_6)
	.align		4
.L_6:
        /*0028*/ 	.word	index@(_Z14sigmoid_doubleiiPdiS_)
        /*002c*/ 	.word	0x00000000
.L_7:


//--------------------- .nv.compat                --------------------------
	.section	.nv.compat,"",@"SHT_CUDA_COMPAT_INFO"
	.align	4
        /*0000*/ 	.byte	0x02, 0x09, 0x00, 0x00, 0x02, 0x02, 0x01, 0x00, 0x02, 0x05, 0x05, 0x00, 0x03, 0x07, 0x01, 0x01
        /*0010*/ 	.byte	0x02, 0x03, 0x00, 0x00, 0x02, 0x06, 0x01, 0x00, 0x04, 0x0b, 0x08, 0x00, 0x01, 0x00, 0x00, 0x00
        /*0020*/ 	.byte	0x00, 0x00, 0x00, 0x00


//--------------------- .nv.info._Z14sigmoid_doubleiiPdiS_ --------------------------
	.section	.nv.info._Z14sigmoid_doubleiiPdiS_,"",@"SHT_CUDA_INFO"
	.sectionflags	@""
	.align	4


	//----- nvinfo : EIATTR_CUDA_API_VERSION
	.align		4
        /*0000*/ 	.byte	0x04, 0x37
        /*0002*/ 	.short	(.L_9 - .L_8)
.L_8:
        /*0004*/ 	.word	0x00000082


	//----- nvinfo : EIATTR_KPARAM_INFO
	.align		4
.L_9:
        /*0008*/ 	.byte	0x04, 0x17
        /*000a*/ 	.short	(.L_11 - .L_10)
.L_10:
        /*000c*/ 	.word	0x00000000
        /*0010*/ 	.short	0x0004
        /*0012*/ 	.short	0x0018
        /*0014*/ 	.byte	0x00, 0xf5, 0x21, 0x00


	//----- nvinfo : EIATTR_KPARAM_INFO
	.align		4
.L_11:
        /*0018*/ 	.byte	0x04, 0x17
        /*001a*/ 	.short	(.L_13 - .L_12)
.L_12:
        /*001c*/ 	.word	0x00000000
        /*0020*/ 	.short	0x0003
        /*0022*/ 	.short	0x0010
        /*0024*/ 	.byte	0x00, 0xf0, 0x11, 0x00


	//----- nvinfo : EIATTR_KPARAM_INFO
	.align		4
.L_13:
        /*0028*/ 	.byte	0x04, 0x17
        /*002a*/ 	.short	(.L_15 - .L_14)
.L_14:
        /*002c*/ 	.word	0x00000000
        /*0030*/ 	.short	0x0002
        /*0032*/ 	.short	0x0008
        /*0034*/ 	.byte	0x00, 0xf5, 0x21, 0x00


	//----- nvinfo : EIATTR_KPARAM_INFO
	.align		4
.L_15:
        /*0038*/ 	.byte	0x04, 0x17
        /*003a*/ 	.short	(.L_17 - .L_16)
.L_16:
        /*003c*/ 	.word	0x00000000
        /*0040*/ 	.short	0x0001
        /*0042*/ 	.short	0x0004
        /*0044*/ 	.byte	0x00, 0xf0, 0x11, 0x00


	//----- nvinfo : EIATTR_KPARAM_INFO
	.align		4
.L_17:
        /*0048*/ 	.byte	0x04, 0x17
        /*004a*/ 	.short	(.L_19 - .L_18)
.L_18:
        /*004c*/ 	.word	0x00000000
        /*0050*/ 	.short	0x0000
        /*0052*/ 	.short	0x0000
        /*0054*/ 	.byte	0x00, 0xf0, 0x11, 0x00


	//----- nvinfo : EIATTR_SPARSE_MMA_MASK
	.align		4
.L_19:
        /*0058*/ 	.byte	0x03, 0x50
        /*005a*/ 	.short	0x0000


	//----- nvinfo : EIATTR_MAXREG_COUNT
	.align		4
        /*005c*/ 	.byte	0x03, 0x1b
        /*005e*/ 	.short	0x00ff


	//----- nvinfo : EIATTR_MERCURY_ISA_VERSION
	.align		4
        /*0060*/ 	.byte	0x03, 0x5f
        /*0062*/ 	.short	0x0101


	//----- nvinfo : EIATTR_VRC_CTA_INIT_COUNT
	.align		4
        /*0064*/ 	.byte	0x02, 0x4a
	.zero		1
	.zero		1


	//----- nvinfo : EIATTR_EXIT_INSTR_OFFSETS
	.align		4
        /*0068*/ 	.byte	0x04, 0x1c
        /*006a*/ 	.short	(.L_21 - .L_20)


	//   ....[0]....
.L_20:
        /*006c*/ 	.word	0x00000070


	//   ....[1]....
        /*0070*/ 	.word	0x000007e0


	//----- nvinfo : EIATTR_CRS_STACK_SIZE
	.align		4
.L_21:
        /*0074*/ 	.byte	0x04, 0x1e
        /*0076*/ 	.short	(.L_23 - .L_22)
.L_22:
        /*0078*/ 	.word	0x00000000


	//----- nvinfo : EIATTR_CBANK_PARAM_SIZE
	.align		4
.L_23:
        /*007c*/ 	.byte	0x03, 0x19
        /*007e*/ 	.short	0x0020


	//----- nvinfo : EIATTR_PARAM_CBANK
	.align		4
        /*0080*/ 	.byte	0x04, 0x0a
        /*0082*/ 	.short	(.L_25 - .L_24)
	.align		4
.L_24:
        /*0084*/ 	.word	index@(.nv.constant0._Z14sigmoid_doubleiiPdiS_)
        /*0088*/ 	.short	0x0380
        /*008a*/ 	.short	0x0020


	//----- nvinfo : EIATTR_SW_WAR
	.align		4
.L_25:
        /*008c*/ 	.byte	0x04, 0x36
        /*008e*/ 	.short	(.L_27 - .L_26)
.L_26:
        /*0090*/ 	.word	0x00000008
.L_27:


//--------------------- .nv.callgraph             --------------------------
	.section	.nv.callgraph,"",@"SHT_CUDA_CALLGRAPH"
	.align	4
	.sectionentsize	8
	.align		4
        /*0000*/ 	.word	0x00000000
	.align		4
        /*0004*/ 	.word	0xffffffff
	.align		4
        /*0008*/ 	.word	0x00000000
	.align		4
        /*000c*/ 	.word	0xfffffffe
	.align		4
        /*0010*/ 	.word	0x00000000
	.align		4
        /*0014*/ 	.word	0xfffffffd
	.align		4
        /*0018*/ 	.word	0x00000000
	.align		4
        /*001c*/ 	.word	0xfffffffc


//--------------------- .text._Z14sigmoid_doubleiiPdiS_ --------------------------
	.section	.text._Z14sigmoid_doubleiiPdiS_,"ax",@progbits
	.align	128
        .global         _Z14sigmoid_doubleiiPdiS_
        .type           _Z14sigmoid_doubleiiPdiS_,@function
        .size           _Z14sigmoid_doubleiiPdiS_,(.L_x_12 - _Z14sigmoid_doubleiiPdiS_)
        .other          _Z14sigmoid_doubleiiPdiS_,@"STO_CUDA_ENTRY STV_DEFAULT"
_Z14sigmoid_doubleiiPdiS_:
.text._Z14sigmoid_doubleiiPdiS_:
[----:B------:R-:W-:Y:S01]  /*0000*/  LDC R1, c[0x0][0x37c] ;  /* 0x0000df00ff017b82 */ /* 0x000fe20000000800 */
[----:B------:R-:W0:Y:S07]  /*0010*/  S2R R7, SR_TID.X ;  /* 0x0000000000077919 */ /* 0x000e2e0000002100 */
[----:B------:R-:W0:Y:S01]  /*0020*/  S2UR UR4, SR_CTAID.X ;  /* 0x00000000000479c3 */ /* 0x000e220000002500 */
[----:B------:R-:W1:Y:S07]  /*0030*/  LDCU UR5, c[0x0][0x380] ;  /* 0x00007000ff0577ac */ /* 0x000e6e0008000800 */
[----:B------:R-:W0:Y:S02]  /*0040*/  LDC R0, c[0x0][0x360] ;  /* 0x0000d800ff007b82 */ /* 0x000e240000000800 */
[----:B0-----:R-:W-:-:S05]  /*0050*/  IMAD R7, R0, UR4, R7 ;  /* 0x0000000400077c24 */ /* 0x001fca000f8e0207 */
[----:B-1----:R-:W-:-:S13]  /*0060*/  ISETP.GE.AND P0, PT, R7, UR5, PT ;  /* 0x0000000507007c0c */ /* 0x002fda000bf06270 */
[----:B------:R-:W-:Y:S05]  /*0070*/  @P0 EXIT ;  /* 0x000000000000094d */ /* 0x000fea0003800000 */
[----:B------:R-:W0:Y:S01]  /*0080*/  LDC R16, c[0x0][0x390] ;  /* 0x0000e400ff107b82 */ /* 0x000e220000000800 */
[----:B------:R-:W1:Y:S01]  /*0090*/  LDCU UR4, c[0x0][0x370] ;  /* 0x00006e00ff0477ac */ /* 0x000e620008000800 */
[----:B------:R-:W2:Y:S06]  /*00a0*/  LDCU.64 UR6, c[0x0][0x358] ;  /* 0x00006b00ff0677ac */ /* 0x000eac0008000a00 */
[----:B------:R-:W3:Y:S01]  /*00b0*/  LDC.64 R2, c[0x0][0x388] ;  /* 0x0000e200ff027b82 */ /* 0x000ee20000000a00 */
[----:B------:R-:W4:Y:S01]  /*00c0*/  LDCU UR10, c[0x0][0x380] ;  /* 0x00007000ff0a77ac */ /* 0x000f220008000800 */
[----:B------:R-:W0:Y:S06]  /*00d0*/  LDCU UR5, c[0x0][0x384] ;  /* 0x00007080ff0577ac */ /* 0x000e2c0008000800 */
[----:B------:R-:W0:Y:S01]  /*00e0*/  LDC.64 R4, c[0x0][0x398] ;  /* 0x0000e600ff047b82 */ /* 0x000e220000000a00 */
[----:B-1----:R-:W-:-:S07]  /*00f0*/  IMAD R0, R0, UR4, RZ ;  /* 0x0000000400007c24 */ /* 0x002fce000f8e02ff */
.L_x_6:
[----:B0-----:R-:W-:Y:S01]  /*0100*/  ISETP.GE.AND P0, PT, R7, UR5, PT ;  /* 0x0000000507007c0c */ /* 0x001fe2000bf06270 */
[----:B------:R-:W-:-:S12]  /*0110*/  BSSY.RECONVERGENT B0, `(.L_x_0) ;  /* 0x0000069000007945 */ /* 0x000fd80003800200 */
[----:B------:R-:W-:Y:S05]  /*0120*/  @!P0 BRA `(.L_x_1) ;  /* 0x00000004009c8947 */ /* 0x000fea0003800000 */
[----:B------:R-:W-:Y:S02]  /*0130*/  IABS R11, R16 ;  /* 0x00000010000b7213 */ /* 0x000fe40000000000 */
[----:B------:R-:W-:Y:S02]  /*0140*/  ISETP.GE.AND P2, PT, R7, RZ, PT ;  /* 0x000000ff0700720c */ /* 0x000fe40003f46270 */
[----:B------:R-:W0:Y:S08]  /*0150*/  I2F.RP R6, R11 ;  /* 0x0000000b00067306 */ /* 0x000e300000209400 */
[----:B0-----:R-:W0:Y:S02]  /*0160*/  MUFU.RCP R6, R6 ;  /* 0x0000000600067308 */ /* 0x001e240000001000 */
[----:B0-----:R-:W-:-:S06]  /*0170*/  VIADD R8, R6, 0xffffffe ;  /* 0x0ffffffe06087836 */ /* 0x001fcc0000000000 */
[----:B------:R0:W1:Y:S02]  /*0180*/  F2I.FTZ.U32.TRUNC.NTZ R9, R8 ;  /* 0x0000000800097305 */ /* 0x000064000021f000 */
[----:B0-----:R-:W-:Y:S02]  /*0190*/  IMAD.MOV.U32 R8, RZ, RZ, RZ ;  /* 0x000000ffff087224 */ /* 0x001fe400078e00ff */
[----:B-1----:R-:W-:-:S04]  /*01a0*/  IMAD.MOV R10, RZ, RZ, -R9 ;  /* 0x000000ffff0a7224 */ /* 0x002fc800078e0a09 */
[----:B------:R-:W-:Y:S01]  /*01b0*/  IMAD R13, R10, R11, RZ ;  /* 0x0000000b0a0d7224 */ /* 0x000fe200078e02ff */
[----:B------:R-:W-:-:S03]  /*01c0*/  IABS R10, R7 ;  /* 0x00000007000a7213 */ /* 0x000fc60000000000 */
[----:B------:R-:W-:-:S06]  /*01d0*/  IMAD.HI.U32 R9, R9, R13, R8 ;  /* 0x0000000d09097227 */ /* 0x000fcc00078e0008 */
[----:B------:R-:W-:-:S04]  /*01e0*/  IMAD.HI.U32 R9, R9, R10, RZ ;  /* 0x0000000a09097227 */ /* 0x000fc800078e00ff */
[----:B------:R-:W-:-:S04]  /*01f0*/  IMAD.MOV R9, RZ, RZ, -R9 ;  /* 0x000000ffff097224 */ /* 0x000fc800078e0a09 */
[----:B------:R-:W-:-:S05]  /*0200*/  IMAD R6, R11, R9, R10 ;  /* 0x000000090b067224 */ /* 0x000fca00078e020a */
[----:B------:R-:W-:-:S13]  /*0210*/  ISETP.GT.U32.AND P0, PT, R11, R6, PT ;  /* 0x000000060b00720c */ /* 0x000fda0003f04070 */
[----:B------:R-:W-:Y:S02]  /*0220*/  @!P0 IADD3 R6, PT, PT, R6, -R11, RZ ;  /* 0x8000000b06068210 */ /* 0x000fe40007ffe0ff */
[----:B------:R-:W-:Y:S02]  /*0230*/  ISETP.NE.AND P0, PT, R16, RZ, PT ;  /* 0x000000ff1000720c */ /* 0x000fe40003f05270 */
[----:B------:R-:W-:-:S13]  /*0240*/  ISETP.GT.U32.AND P1, PT, R11, R6, PT ;  /* 0x000000060b00720c */ /* 0x000fda0003f24070 */
[----:B------:R-:W-:-:S04]  /*0250*/  @!P1 IMAD.IADD R6, R6, 0x1, -R11 ;  /* 0x0000000106069824 */ /* 0x000fc800078e0a0b */
[----:B------:R-:W-:Y:S01]  /*0260*/  @!P2 IMAD.MOV R6, RZ, RZ, -R6 ;  /* 0x000000ffff06a224 */ /* 0x000fe200078e0a06 */
[----:B------:R-:W-:-:S04]  /*0270*/  @!P0 LOP3.LUT R6, RZ, R16, RZ, 0x33, !PT ;  /* 0x00000010ff068212 */ /* 0x000fc800078e33ff */
[----:B------:R-:W-:-:S13]  /*0280*/  ISETP.NE.AND P0, PT, R6, RZ, PT ;  /* 0x000000ff0600720c */ /* 0x000fda0003f05270 */
[----:B------:R-:W-:Y:S05]  /*0290*/  @P0 BRA `(.L_x_1) ;  /* 0x0000000400400947 */ /* 0x000fea0003800000 */
[----:B---3--:R-:W-:-:S06]  /*02a0*/  IMAD.WIDE R8, R7, 0x8, R2 ;  /* 0x0000000807087825 */ /* 0x008fcc00078e0202 */
[----:B--2---:R-:W2:Y:S01]  /*02b0*/  LDG.E.64 R8, desc[UR6][R8.64] ;  /* 0x0000000608087981 */ /* 0x004ea2000c1e1b00 */
[----:B------:R-:W-:Y:S02]  /*02c0*/  HFMA2 R11, -RZ, RZ, 1.9912109375, 0.00128841400146484375 ;  /* 0x3ff71547ff0b7431 */ /* 0x000fe400000001ff */
[----:B------:R-:W-:Y:S01]  /*02d0*/  IMAD.MOV.U32 R10, RZ, RZ, 0x652b82fe ;  /* 0x652b82feff0a7424 */ /* 0x000fe200078e00ff */
[----:B------:R-:W-:Y:S01]  /*02e0*/  UMOV UR8, 0xfefa39ef ;  /* 0xfefa39ef00087882 */ /* 0x000fe20000000000 */
[----:B------:R-:W-:Y:S01]  /*02f0*/  UMOV UR9, 0x3fe62e42 ;  /* 0x3fe62e4200097882 */ /* 0x000fe20000000000 */
[----:B------:R-:W-:Y:S03]  /*0300*/  BSSY.RECONVERGENT B1, `(.L_x_2) ;  /* 0x0000037000017945 */ /* 0x000fe60003800200 */
[----:B--2---:R-:W-:Y:S02]  /*0310*/  DFMA R10, R8, -R10, 6.75539944105574400000e+15 ;  /* 0x43380000080a742b */ /* 0x004fe4000000080a */
[----:B------:R-:W-:-:S06]  /*0320*/  DADD R18, -RZ, -R8 ;  /* 0x00000000ff127229 */ /* 0x000fcc0000000908 */
[----:B------:R-:W-:-:S04]  /*0330*/  DADD R12, R10, -6.75539944105574400000e+15 ;  /* 0xc33800000a0c7429 */ /* 0x000fc80000000000 */
[----:B------:R-:W-:-:S04]  /*0340*/  FSETP.GEU.AND P0, PT, |R19|, 4.1917929649353027344, PT ;  /* 0x4086232b1300780b */ /* 0x000fc80003f0e200 */
[----:B------:R-:W-:Y:S01]  /*0350*/  DFMA R14, R12, -UR8, -R8 ;  /* 0x800000080c0e7c2b */ /* 0x000fe20008000808 */
[----:B------:R-:W-:Y:S01]  /*0360*/  UMOV UR8, 0x3b39803f ;  /* 0x3b39803f00087882 */ /* 0x000fe20000000000 */
[----:B------:R-:W-:-:S06]  /*0370*/  UMOV UR9, 0x3c7abc9e ;  /* 0x3c7abc9e00097882 */ /* 0x000fcc0000000000 */
[----:B------:R-:W-:Y:S01]  /*0380*/  DFMA R12, R12, -UR8, R14 ;  /* 0x800000080c0c7c2b */ /* 0x000fe2000800000e */
[----:B------:R-:W-:Y:S01]  /*0390*/  UMOV UR8, 0x69ce2bdf ;  /* 0x69ce2bdf00087882 */ /* 0x000fe20000000000 */
[----:B------:R-:W-:Y:S01]  /*03a0*/  IMAD.MOV.U32 R14, RZ, RZ, -0x35dec16 ;  /* 0xfca213eaff0e7424 */ /* 0x000fe200078e00ff */
[----:B------:R-:W-:Y:S01]  /*03b0*/  UMOV UR9, 0x3e5ade15 ;  /* 0x3e5ade1500097882 */ /* 0x000fe20000000000 */
[----:B------:R-:W-:-:S06]  /*03c0*/  IMAD.MOV.U32 R15, RZ, RZ, 0x3e928af3 ;  /* 0x3e928af3ff0f7424 */ /* 0x000fcc00078e00ff */
[----:B------:R-:W-:Y:S01]  /*03d0*/  DFMA R14, R12, UR8, R14 ;  /* 0x000000080c0e7c2b */ /* 0x000fe2000800000e */
[----:B------:R-:W-:Y:S01]  /*03e0*/  UMOV UR8, 0x62401315 ;  /* 0x6240131500087882 */ /* 0x000fe20000000000 */
[----:B------:R-:W-:-:S06]  /*03f0*/  UMOV UR9, 0x3ec71dee ;  /* 0x3ec71dee00097882 */ /* 0x000fcc0000000000 */
[----:B------:R-:W-:Y:S01]  /*0400*/  DFMA R14, R12, R14, UR8 ;  /* 0x000000080c0e7e2b */ /* 0x000fe2000800000e */
        /* <DEDUP_REMOVED lines=20> */
[----:B------:R-:W-:-:S08]  /*0550*/  DFMA R14, R12, R14, UR8 ;  /* 0x000000080c0e7e2b */ /* 0x000fd0000800000e */
[----:B------:R-:W-:-:S08]  /*0560*/  DFMA R14, R12, R14, 1 ;  /* 0x3ff000000c0e742b */ /* 0x000fd0000000000e */
[----:B------:R-:W-:-:S10]  /*0570*/  DFMA R12, R12, R14, 1 ;  /* 0x3ff000000c0c742b */ /* 0x000fd4000000000e */
[----:B------:R-:W-:Y:S01]  /*0580*/  IMAD R15, R10, 0x100000, R13 ;  /* 0x001000000a0f7824 */ /* 0x000fe200078e020d */
[----:B------:R-:W-:Y:S01]  /*0590*/  MOV R14, R12 ;  /* 0x0000000c000e7202 */ /* 0x000fe20000000f00 */
[----:B------:R-:W-:Y:S06]  /*05a0*/  @!P0 BRA `(.L_x_3) ;  /* 0x0000000000308947 */ /* 0x000fec0003800000 */
[----:B------:R-:W-:Y:S01]  /*05b0*/  FSETP.GEU.AND P1, PT, |R19|, 4.2275390625, PT ;  /* 0x408748001300780b */ /* 0x000fe20003f2e200 */
[C---:B------:R-:W-:Y:S02]  /*05c0*/  DADD R14, -R8.reuse, +INF ;  /* 0x7ff00000080e7429 */ /* 0x040fe40000000100 */
[----:B------:R-:W-:-:S08]  /*05d0*/  DSETP.GT.AND P0, PT, R8, RZ, PT ;  /* 0x000000ff0800722a */ /* 0x000fd00003f04000 */
[----:B------:R-:W-:Y:S02]  /*05e0*/  FSEL R14, R14, RZ, !P0 ;  /* 0x000000ff0e0e7208 */ /* 0x000fe40004000000 */
[----:B------:R-:W-:Y:S02]  /*05f0*/  @!P1 LEA.HI R6, R10, R10, RZ, 0x1 ;  /* 0x0000000a0a069211 */ /* 0x000fe400078f08ff */
[----:B------:R-:W-:Y:S02]  /*0600*/  FSEL R15, R15, RZ, !P0 ;  /* 0x000000ff0f0f7208 */ /* 0x000fe40004000000 */
[----:B------:R-:W-:-:S05]  /*0610*/  @!P1 SHF.R.S32.HI R9, RZ, 0x1, R6 ;  /* 0x00000001ff099819 */ /* 0x000fca0000011406 */
[----:B------:R-:W-:Y:S02]  /*0620*/  @!P1 IMAD.IADD R8, R10, 0x1, -R9 ;  /* 0x000000010a089824 */ /* 0x000fe400078e0a09 */
[----:B------:R-:W-:-:S03]  /*0630*/  @!P1 IMAD R13, R9, 0x100000, R13 ;  /* 0x00100000090d9824 */ /* 0x000fc600078e020d */
[----:B------:R-:W-:Y:S01]  /*0640*/  @!P1 LEA R9, R8, 0x3ff00000, 0x14 ;  /* 0x3ff0000008099811 */ /* 0x000fe200078ea0ff */
[----:B------:R-:W-:-:S06]  /*0650*/  @!P1 IMAD.MOV.U32 R8, RZ, RZ, RZ ;  /* 0x000000ffff089224 */ /* 0x000fcc00078e00ff */
[----:B------:R-:W-:-:S11]  /*0660*/  @!P1 DMUL R14, R12, R8 ;  /* 0x000000080c0e9228 */ /* 0x000fd60000000000 */
.L_x_3:
[----:B----4-:R-:W-:Y:S05]  /*0670*/  BSYNC.RECONVERGENT B1 ;  /* 0x0000000000017941 */ /* 0x010fea0003800200 */
.L_x_2:
[----:B------:R-:W-:Y:S01]  /*0680*/  DADD R8, R14, 1 ;  /* 0x3ff000000e087429 */ /* 0x000fe20000000000 */
[----:B------:R-:W-:Y:S05]  /*0690*/  BSSY.RECONVERGENT B1, `(.L_x_4) ;  /* 0x000000e000017945 */ /* 0x000fea0003800200 */
[----:B------:R-:W0:Y:S04]  /*06a0*/  MUFU.RCP64H R11, R9 ;  /* 0x00000009000b7308 */ /* 0x000e280000001800 */
[----:B------:R-:W-:-:S04]  /*06b0*/  IADD3 R10, PT, PT, R9, 0x300402, RZ ;  /* 0x00300402090a7810 */ /* 0x000fc80007ffe0ff */
[----:B------:R-:W-:Y:S02]  /*06c0*/  FSETP.GEU.AND P0, PT, |R10|, 5.8789094863358348022e-39, PT ;  /* 0x004004020a00780b */ /* 0x000fe40003f0e200 */
[----:B0-----:R-:W-:-:S08]  /*06d0*/  DFMA R12, -R8, R10, 1 ;  /* 0x3ff00000080c742b */ /* 0x001fd0000000010a */
[----:B------:R-:W-:-:S08]  /*06e0*/  DFMA R12, R12, R12, R12 ;  /* 0x0000000c0c0c722b */ /* 0x000fd0000000000c */
[----:B------:R-:W-:-:S08]  /*06f0*/  DFMA R12, R10, R12, R10 ;  /* 0x0000000c0a0c722b */ /* 0x000fd0000000000a */
[----:B------:R-:W-:-:S08]  /*0700*/  DFMA R14, -R8, R12, 1 ;  /* 0x3ff00000080e742b */ /* 0x000fd0000000010c */
[----:B------:R-:W-:Y:S01]  /*0710*/  DFMA R12, R12, R14, R12 ;  /* 0x0000000e0c0c722b */ /* 0x000fe2000000000c */
[----:B------:R-:W-:Y:S10]  /*0720*/  @P0 BRA `(.L_x_5) ;  /* 0x0000000000100947 */ /* 0x000ff40003800000 */
[----:B------:R-:W-:-:S05]  /*0730*/  LOP3.LUT R6, R9, 0x7fffffff, RZ, 0xc0, !PT ;  /* 0x7fffffff09067812 */ /* 0x000fca00078ec0ff */
[----:B------:R-:W-:Y:S01]  /*0740*/  VIADD R12, R6, 0xfff00000 ;  /* 0xfff00000060c7836 */ /* 0x000fe20000000000 */
[----:B------:R-:W-:-:S07]  /*0750*/  MOV R6, 0x770 ;  /* 0x0000077000067802 */ /* 0x000fce0000000f00 */
[----:B------:R-:W-:Y:S05]  /*0760*/  CALL.REL.NOINC `($__internal_0_$__cuda_sm20_dblrcp_rn_slowpath_v3) ;  /* 0x0000000000207944 */ /* 0x000fea0003c00000 */
.L_x_5:
[----:B------:R-:W-:Y:S05]  /*0770*/  BSYNC.RECONVERGENT B1 ;  /* 0x0000000000017941 */ /* 0x000fea0003800200 */
.L_x_4:
[----:B------:R-:W-:-:S05]  /*0780*/  IMAD.WIDE R8, R7, 0x8, R4 ;  /* 0x0000000807087825 */ /* 0x000fca00078e0204 */
[----:B------:R0:W-:Y:S02]  /*0790*/  STG.E.64 desc[UR6][R8.64], R12 ;  /* 0x0000000c08007986 */ /* 0x0001e4000c101b06 */
.L_x_1:
[----:B--2-4-:R-:W-:Y:S05]  /*07a0*/  BSYNC.RECONVERGENT B0 ;  /* 0x0000000000007941 */ /* 0x014fea0003800200 */
.L_x_0:
[----:B------:R-:W-:-:S05]  /*07b0*/  IMAD.IADD R7, R0, 0x1, R7 ;  /* 0x0000000100077824 */ /* 0x000fca00078e0207 */
[----:B------:R-:W-:-:S13]  /*07c0*/  ISETP.GE.AND P0, PT, R7, UR10, PT ;  /* 0x0000000a07007c0c */ /* 0x000fda000bf06270 */
[----:B------:R-:W-:Y:S05]  /*07d0*/  @!P0 BRA `(.L_x_6) ;  /* 0xfffffff800488947 */ /* 0x000fea000383ffff */
[----:B------:R-:W-:Y:S05]  /*07e0*/  EXIT ;  /* 0x000000000000794d */ /* 0x000fea0003800000 */
        .weak           $__internal_0_$__cuda_sm20_dblrcp_rn_slowpath_v3
        .type           $__internal_0_$__cuda_sm20_dblrcp_rn_slowpath_v3,@function
        .size           $__internal_0_$__cuda_sm20_dblrcp_rn_slowpath_v3,(.L_x_12 - $__internal_0_$__cuda_sm20_dblrcp_rn_slowpath_v3)
$__internal_0_$__cuda_sm20_dblrcp_rn_slowpath_v3:
[----:B------:R-:W-:Y:S01]  /*07f0*/  DSETP.GTU.AND P0, PT, |R8|, +INF , PT ;  /* 0x7ff000000800742a */ /* 0x000fe20003f0c200 */
[----:B------:R-:W-:-:S13]  /*0800*/  BSSY.RECONVERGENT B2, `(.L_x_7) ;  /* 0x0000023000027945 */ /* 0x000fda0003800200 */
[----:B------:R-:W-:Y:S05]  /*0810*/  @P0 BRA `(.L_x_8) ;  /* 0x00000000007c0947 */ /* 0x000fea0003800000 */
[----:B------:R-:W-:-:S05]  /*0820*/  LOP3.LUT R13, R9, 0x7fffffff, RZ, 0xc0, !PT ;  /* 0x7fffffff090d7812 */ /* 0x000fca00078ec0ff */
[----:B------:R-:W-:-:S05]  /*0830*/  VIADD R10, R13, 0xffffffff ;  /* 0xffffffff0d0a7836 */ /* 0x000fca0000000000 */
[----:B------:R-:W-:-:S13]  /*0840*/  ISETP.GE.U32.AND P0, PT, R10, 0x7fefffff, PT ;  /* 0x7fefffff0a00780c */ /* 0x000fda0003f06070 */
[----:B------:R-:W-:Y:S02]  /*0850*/  @P0 LOP3.LUT R11, R9, 0x7ff00000, RZ, 0x3c, !PT ;  /* 0x7ff00000090b0812 */ /* 0x000fe400078e3cff */
[----:B------:R-:W-:Y:S01]  /*0860*/  @P0 MOV R10, RZ ;  /* 0x000000ff000a0202 */ /* 0x000fe20000000f00 */
[----:B------:R-:W-:Y:S06]  /*0870*/  @P0 BRA `(.L_x_9) ;  /* 0x00000000006c0947 */ /* 0x000fec0003800000 */
[----:B------:R-:W-:-:S13]  /*0880*/  ISETP.GE.U32.AND P0, PT, R13, 0x1000001, PT ;  /* 0x010000010d00780c */ /* 0x000fda0003f06070 */
[----:B------:R-:W-:Y:S05]  /*0890*/  @!P0 BRA `(.L_x_10) ;  /* 0x0000000000348947 */ /* 0x000fea0003800000 */
[----:B------:R-:W-:Y:S02]  /*08a0*/  VIADD R11, R9, 0xc0200000 ;  /* 0xc0200000090b7836 */ /* 0x000fe40000000000 */
[----:B------:R-:W-:Y:S02]  /*08b0*/  IMAD.MOV.U32 R10, RZ, RZ, R8 ;  /* 0x000000ffff0a7224 */ /* 0x000fe400078e0008 */
[----:B------:R-:W0:Y:S04]  /*08c0*/  MUFU.RCP64H R13, R11 ;  /* 0x0000000b000d7308 */ /* 0x000e280000001800 */
[----:B0-----:R-:W-:-:S08]  /*08d0*/  DFMA R14, -R10, R12, 1 ;  /* 0x3ff000000a0e742b */ /* 0x001fd0000000010c */
[----:B------:R-:W-:-:S08]  /*08e0*/  DFMA R14, R14, R14, R14 ;  /* 0x0000000e0e0e722b */ /* 0x000fd0000000000e */
[----:B------:R-:W-:-:S08]  /*08f0*/  DFMA R14, R12, R14, R12 ;  /* 0x0000000e0c0e722b */ /* 0x000fd0000000000c */
[----:B------:R-:W-:-:S08]  /*0900*/  DFMA R12, -R10, R14, 1 ;  /* 0x3ff000000a0c742b */ /* 0x000fd0000000010e */
[----:B------:R-:W-:-:S08]  /*0910*/  DFMA R12, R14, R12, R14 ;  /* 0x0000000c0e0c722b */ /* 0x000fd0000000000e */
[----:B------:R-:W-:-:S08]  /*0920*/  DMUL R12, R12, 2.2250738585072013831e-308 ;  /* 0x001000000c0c7828 */ /* 0x000fd00000000000 */
[----:B------:R-:W-:-:S08]  /*0930*/  DFMA R8, -R8, R12, 1 ;  /* 0x3ff000000808742b */ /* 0x000fd0000000010c */
[----:B------:R-:W-:-:S08]  /*0940*/  DFMA R8, R8, R8, R8 ;  /* 0x000000080808722b */ /* 0x000fd00000000008 */
[----:B------:R-:W-:Y:S01]  /*0950*/  DFMA R10, R12, R8, R12 ;  /* 0x000000080c0a722b */ /* 0x000fe2000000000c */
[----:B------:R-:W-:Y:S10]  /*0960*/  BRA `(.L_x_9) ;  /* 0x0000000000307947 */ /* 0x000ff40003800000 */
.L_x_10:
[----:B------:R-:W-:Y:S01]  /*0970*/  DMUL R8, R8, 8.11296384146066816958e+31 ;  /* 0x4690000008087828 */ /* 0x000fe20000000000 */
[----:B------:R-:W-:-:S05]  /*0980*/  IMAD.MOV.U32 R10, RZ, RZ, R12 ;  /* 0x000000ffff0a7224 */ /* 0x000fca00078e000c */
[----:B------:R-:W0:Y:S02]  /*0990*/  MUFU.RCP64H R11, R9 ;  /* 0x00000009000b7308 */ /* 0x000e240000001800 */
[----:B0-----:R-:W-:-:S08]  /*09a0*/  DFMA R12, -R8, R10, 1 ;  /* 0x3ff00000080c742b */ /* 0x001fd0000000010a */
[----:B------:R-:W-:-:S08]  /*09b0*/  DFMA R12, R12, R12, R12 ;  /* 0x0000000c0c0c722b */ /* 0x000fd0000000000c */
[----:B------:R-:W-:-:S08]  /*09c0*/  DFMA R12, R10, R12, R10 ;  /* 0x0000000c0a0c722b */ /* 0x000fd0000000000a */
[----:B------:R-:W-:-:S08]  /*09d0*/  DFMA R10, -R8, R12, 1 ;  /* 0x3ff00000080a742b */ /* 0x000fd0000000010c */
[----:B------:R-:W-:-:S08]  /*09e0*/  DFMA R10, R12, R10, R12 ;  /* 0x0000000a0c0a722b */ /* 0x000fd0000000000c */
[----:B------:R-:W-:Y:S01]  /*09f0*/  DMUL R10, R10, 8.11296384146066816958e+31 ;  /* 0x469000000a0a7828 */ /* 0x000fe20000000000 */
[----:B------:R-:W-:Y:S10]  /*0a00*/  BRA `(.L_x_9) ;  /* 0x0000000000087947 */ /* 0x000ff40003800000 */
.L_x_8:
[----:B------:R-:W-:Y:S02]  /*0a10*/  LOP3.LUT R11, R9, 0x80000, RZ, 0xfc, !PT ;  /* 0x00080000090b7812 */ /* 0x000fe400078efcff */
[----:B------:R-:W-:-:S07]  /*0a20*/  MOV R10, R8 ;  /* 0x00000008000a7202 */ /* 0x000fce0000000f00 */
.L_x_9:
[----:B------:R-:W-:Y:S05]  /*0a30*/  BSYNC.RECONVERGENT B2 ;  /* 0x0000000000027941 */ /* 0x000fea0003800200 */
.L_x_7:
[----:B------:R-:W-:Y:S01]  /*0a40*/  MOV R8, R6 ;  /* 0x0000000600087202 */ /* 0x000fe20000000f00 */
[----:B------:R-:W-:Y:S02]  /*0a50*/  IMAD.MOV.U32 R9, RZ, RZ, 0x0 ;  /* 0x00000000ff097424 */ /* 0x000fe400078e00ff */
[----:B------:R-:W-:Y:S02]  /*0a60*/  IMAD.MOV.U32 R12, RZ, RZ, R10 ;  /* 0x000000ffff0c7224 */ /* 0x000fe400078e000a */
[----:B------:R-:W-:Y:S01]  /*0a70*/  IMAD.MOV.U32 R13, RZ, RZ, R11 ;  /* 0x000000ffff0d7224 */ /* 0x000fe200078e000b */
[----:B------:R-:W-:Y:S06]  /*0a80*/  RET.REL.NODEC R8 `(_Z14sigmoid_doubleiiPdiS_) ;  /* 0xfffffff4085c7950 */ /* 0x000fec0003c3ffff */
.L_x_11:
[----:B------:R-:W-:-:S00]  /*0a90*/  BRA `(.L_x_11) ;  /* 0xfffffffc00fc7947 */ /* 0x000fc0000383ffff */
[----:B------:R-:W-:-:S00]  /*0aa0*/  NOP ;  /* 0x0000000000007918 */ /* 0x000fc00000000000 */
        /* <DEDUP_REMOVED lines=13> */
.L_x_12:


//--------------------- .nv.shared.reserved.0     --------------------------
	.section	.nv.shared.reserved.0,"aw",@nobits
	.weak		__nv_reservedSMEM_offset_0_alias
	.size		__nv_reservedSMEM_offset_0_alias, 0, 64
	.other		__nv_reservedSMEM_offset_0_alias,@"STO_CUDA_RESERVED_SHARED STV_DEFAULT"
__nv_reservedSMEM_offset_0_alias:
	.zero		0
	.zero		64


//--------------------- .nv.constant0._Z14sigmoid_doubleiiPdiS_ --------------------------
	.section	.nv.constant0._Z14sigmoid_doubleiiPdiS_,"a",@progbits
	.sectionflags	@""
	.align	4
.nv.constant0._Z14sigmoid_doubleiiPdiS_:
	.zero		928


//--------------------- SYMBOLS --------------------------

	.type		.nv.reservedSmem.offset0,@object
	.size		.nv.reservedSmem.offset0,0x4
